//
// Generated by NVIDIA NVVM Compiler
//
// Compiler Build ID: CL-36424714
// Cuda compilation tools, release 13.0, V13.0.88
// Based on NVVM 20.0.0
//

.version 9.0
.target sm_100
.address_size 64

	// .globl	_Z13FloydWarshalliiiPfi
// _ZZ13FloydWarshalliiiPfiE4trkc has been demoted

.visible .entry _Z13FloydWarshalliiiPfi(
	.param .u32 _Z13FloydWarshalliiiPfi_param_0,
	.param .u32 _Z13FloydWarshalliiiPfi_param_1,
	.param .u32 _Z13FloydWarshalliiiPfi_param_2,
	.param .u64 .ptr .align 1 _Z13FloydWarshalliiiPfi_param_3,
	.param .u32 _Z13FloydWarshalliiiPfi_param_4
)
{
	.reg .pred 	%p<4>;
	.reg .b32 	%r<19>;
	.reg .b32 	%f<5>;
	.reg .b64 	%rd<10>;
	// demoted variable
	.shared .align 8 .u64 _ZZ13FloydWarshalliiiPfiE4trkc;
	ld.param.u32 	%r4, [_Z13FloydWarshalliiiPfi_param_0];
	ld.param.u32 	%r5, [_Z13FloydWarshalliiiPfi_param_1];
	ld.param.u32 	%r7, [_Z13FloydWarshalliiiPfi_param_2];
	ld.param.u64 	%rd3, [_Z13FloydWarshalliiiPfi_param_3];
	ld.param.u32 	%r6, [_Z13FloydWarshalliiiPfi_param_4];
	cvta.to.global.u64 	%rd1, %rd3;
	mov.u32 	%r8, %ctaid.x;
	mov.u32 	%r9, %ntid.x;
	mov.u32 	%r1, %tid.x;
	mad.lo.s32 	%r10, %r8, %r9, %r1;
	add.s32 	%r2, %r10, %r7;
	setp.ge.s32 	%p1, %r2, %r6;
	@%p1 bra 	$L__BB0_5;
	mov.u32 	%r11, %ctaid.y;
	add.s32 	%r12, %r5, %r11;
	mul.lo.s32 	%r3, %r6, %r12;
	setp.ne.s32 	%p2, %r1, 0;
	@%p2 bra 	$L__BB0_3;
	add.s32 	%r13, %r3, %r4;
	mul.wide.u32 	%rd4, %r13, 4;
	add.s64 	%rd5, %rd1, %rd4;
	ld.global.f32 	%f2, [%rd5];
	cvt.rzi.s64.f32 	%rd6, %f2;
	st.shared.u64 	[_ZZ13FloydWarshalliiiPfiE4trkc], %rd6;
$L__BB0_3:
	bar.sync 	0;
	mad.lo.s32 	%r14, %r6, %r4, %r2;
	mul.wide.s32 	%rd7, %r14, 4;
	add.s64 	%rd8, %rd1, %rd7;
	ld.global.f32 	%f3, [%rd8];
	cvt.rzi.s32.f32 	%r15, %f3;
	ld.shared.u32 	%r16, [_ZZ13FloydWarshalliiiPfiE4trkc];
	add.s32 	%r17, %r15, %r16;
	cvt.rn.f32.s32 	%f1, %r17;
	add.s32 	%r18, %r3, %r2;
	mul.wide.s32 	%rd9, %r18, 4;
	add.s64 	%rd2, %rd1, %rd9;
	ld.global.f32 	%f4, [%rd2];
	setp.leu.f32 	%p3, %f4, %f1;
	@%p3 bra 	$L__BB0_5;
	st.global.f32 	[%rd2], %f1;
$L__BB0_5:
	ret;

}


// ===== COMPILED SASS (sm_100) =====

	.target	sm_100

	.elftype	@"ET_EXEC"


//--------------------- .note.nv.tkinfo           --------------------------
	.section	.note.nv.tkinfo,"",@"SHT_NOTE"
	.sectionflags	@"SHF_NOTE_NV_TKINFO"
	.tkinfo
        /*0018*/ 	.word	0x00000002
        /*0030*/ 	.string	""
        /*0030*/ 	.string	"ptxas"
        /*0030*/ 	.string	"Cuda compilation tools, release 13.0, V13.0.88"
        /*0030*/ 	.string	"Build cuda_13.0.r13.0/compiler.36424714_0"
        /*0030*/ 	.string	"-arch sm_100 -m 64 "



//--------------------- .note.nv.cuinfo           --------------------------
	.section	.note.nv.cuinfo,"",@"SHT_NOTE"
	.sectionflags	@"SHF_NOTE_NV_CUINFO"
        /*0018*/ 	.short	0x0002
        /*001a*/ 	.short	0x0064
        /*001c*/ 	.short	0x0082
	.zero		2


//--------------------- .nv.info                  --------------------------
	.section	.nv.info,"",@"SHT_CUDA_INFO"
	.align	4


	//----- nvinfo : EIATTR_REGCOUNT
	.align		4
        /*0000*/ 	.byte	0x04, 0x2f
        /*0002*/ 	.short	(.L_1 - .L_0)
	.align		4
.L_0:
        /*0004*/ 	.word	index@(_Z13FloydWarshalliiiPfi)
        /*0008*/ 	.word	0x0000000e


	//----- nvinfo : EIATTR_FRAME_SIZE
	.align		4
.L_1:
        /*000c*/ 	.byte	0x04, 0x11
        /*000e*/ 	.short	(.L_3 - .L_2)
	.align		4
.L_2:
        /*0010*/ 	.word	index@(_Z13FloydWarshalliiiPfi)
        /*0014*/ 	.word	0x00000000


	//----- nvinfo : EIATTR_MIN_STACK_SIZE
	.align		4
.L_3:
        /*0018*/ 	.byte	0x04, 0x12
        /*001a*/ 	.short	(.L_5 - .L_4)
	.align		4
.L_4:
        /*001c*/ 	.word	index@(_Z13FloydWarshalliiiPfi)
        /*0020*/ 	.word	0x00000000
.L_5:


//--------------------- .nv.compat                --------------------------
	.section	.nv.compat,"",@"SHT_CUDA_COMPAT_INFO"
	.align	4
        /*0000*/ 	.byte	0x02, 0x09, 0x00, 0x00, 0x02, 0x02, 0x01, 0x00, 0x02, 0x05, 0x05, 0x00, 0x03, 0x07, 0x01, 0x01
        /*0010*/ 	.byte	0x02, 0x03, 0x00, 0x00, 0x02, 0x06, 0x01, 0x00, 0x04, 0x0b, 0x08, 0x00, 0x09, 0x00, 0x00, 0x00
        /*0020*/ 	.byte	0x00, 0x00, 0x00, 0x00


//--------------------- .nv.info._Z13FloydWarshalliiiPfi --------------------------
	.section	.nv.info._Z13FloydWarshalliiiPfi,"",@"SHT_CUDA_INFO"
	.sectionflags	@""
	.align	4


	//----- nvinfo : EIATTR_CUDA_API_VERSION
	.align		4
        /*0000*/ 	.byte	0x04, 0x37
        /*0002*/ 	.short	(.L_7 - .L_6)
.L_6:
        /*0004*/ 	.word	0x00000082


	//----- nvinfo : EIATTR_KPARAM_INFO
	.align		4
.L_7:
        /*0008*/ 	.byte	0x04, 0x17
        /*000a*/ 	.short	(.L_9 - .L_8)
.L_8:
        /*000c*/ 	.word	0x00000000
        /*0010*/ 	.short	0x0004
        /*0012*/ 	.short	0x0018
        /*0014*/ 	.byte	0x00, 0xf0, 0x11, 0x00


	//----- nvinfo : EIATTR_KPARAM_INFO
	.align		4
.L_9:
        /*0018*/ 	.byte	0x04, 0x17
        /*001a*/ 	.short	(.L_11 - .L_10)
.L_10:
        /*001c*/ 	.word	0x00000000
        /*0020*/ 	.short	0x0003
        /*0022*/ 	.short	0x0010
        /*0024*/ 	.byte	0x00, 0xf5, 0x21, 0x00


	//----- nvinfo : EIATTR_KPARAM_INFO
	.align		4
.L_11:
        /*0028*/ 	.byte	0x04, 0x17
        /*002a*/ 	.short	(.L_13 - .L_12)
.L_12:
        /*002c*/ 	.word	0x00000000
        /*0030*/ 	.short	0x0002
        /*0032*/ 	.short	0x0008
        /*0034*/ 	.byte	0x00, 0xf0, 0x11, 0x00


	//----- nvinfo : EIATTR_KPARAM_INFO
	.align		4
.L_13:
        /*0038*/ 	.byte	0x04, 0x17
        /*003a*/ 	.short	(.L_15 - .L_14)
.L_14:
        /*003c*/ 	.word	0x00000000
        /*0040*/ 	.short	0x0001
        /*0042*/ 	.short	0x0004
        /*0044*/ 	.byte	0x00, 0xf0, 0x11, 0x00


	//----- nvinfo : EIATTR_KPARAM_INFO
	.align		4
.L_15:
        /*0048*/ 	.byte	0x04, 0x17
        /*004a*/ 	.short	(.L_17 - .L_16)
.L_16:
        /*004c*/ 	.word	0x00000000
        /*0050*/ 	.short	0x0000
        /*0052*/ 	.short	0x0000
        /*0054*/ 	.byte	0x00, 0xf0, 0x11, 0x00


	//----- nvinfo : EIATTR_SPARSE_MMA_MASK
	.align		4
.L_17:
        /*0058*/ 	.byte	0x03, 0x50
        /*005a*/ 	.short	0x0000


	//----- nvinfo : EIATTR_MAXREG_COUNT
	.align		4
        /*005c*/ 	.byte	0x03, 0x1b
        /*005e*/ 	.short	0x00ff


	//----- nvinfo : EIATTR_NUM_BARRIERS
	.align		4
        /*0060*/ 	.byte	0x02, 0x4c
        /*0062*/ 	.byte	0x01
	.zero		1


	//----- nvinfo : EIATTR_MERCURY_ISA_VERSION
	.align		4
        /*0064*/ 	.byte	0x03, 0x5f
        /*0066*/ 	.short	0x0101


	//----- nvinfo : EIATTR_VRC_CTA_INIT_COUNT
	.align		4
        /*0068*/ 	.byte	0x02, 0x4a
	.zero		1
	.zero		1


	//----- nvinfo : EIATTR_EXIT_INSTR_OFFSETS
	.align		4
        /*006c*/ 	.byte	0x04, 0x1c
        /*006e*/ 	.short	(.L_19 - .L_18)


	//   ....[0]....
.L_18:
        /*0070*/ 	.word	0x00000090


	//   ....[1]....
        /*0074*/ 	.word	0x00000250


	//   ....[2]....
        /*0078*/ 	.word	0x00000270


	//----- nvinfo : EIATTR_CBANK_PARAM_SIZE
	.align		4
.L_19:
        /*007c*/ 	.byte	0x03, 0x19
        /*007e*/ 	.short	0x001c


	//----- nvinfo : EIATTR_PARAM_CBANK
	.align		4
        /*0080*/ 	.byte	0x04, 0x0a
        /*0082*/ 	.short	(.L_21 - .L_20)
	.align		4
.L_20:
        /*0084*/ 	.word	index@(.nv.constant0._Z13FloydWarshalliiiPfi)
        /*0088*/ 	.short	0x0380
        /*008a*/ 	.short	0x001c


	//----- nvinfo : EIATTR_SW_WAR
	.align		4
.L_21:
        /*008c*/ 	.byte	0x04, 0x36
        /*008e*/ 	.short	(.L_23 - .L_22)
.L_22:
        /*0090*/ 	.word	0x00000008
.L_23:


//--------------------- .nv.callgraph             --------------------------
	.section	.nv.callgraph,"",@"SHT_CUDA_CALLGRAPH"
	.align	4
	.sectionentsize	8
	.align		4
        /*0000*/ 	.word	0x00000000
	.align		4
        /*0004*/ 	.word	0xffffffff
	.align		4
        /*0008*/ 	.word	0x00000000
	.align		4
        /*000c*/ 	.word	0xfffffffe
	.align		4
        /*0010*/ 	.word	0x00000000
	.align		4
        /*0014*/ 	.word	0xfffffffd
	.align		4
        /*0018*/ 	.word	0x00000000
	.align		4
        /*001c*/ 	.word	0xfffffffc


//--------------------- .text._Z13FloydWarshalliiiPfi --------------------------
	.section	.text._Z13FloydWarshalliiiPfi,"ax",@progbits
	.align	128
        .global         _Z13FloydWarshalliiiPfi
        .type           _Z13FloydWarshalliiiPfi,@function
        .size           _Z13FloydWarshalliiiPfi,(.L_x_1 - _Z13FloydWarshalliiiPfi)
        .other          _Z13FloydWarshalliiiPfi,@"STO_CUDA_ENTRY STV_DEFAULT"
_Z13FloydWarshalliiiPfi:
.text._Z13FloydWarshalliiiPfi:
[----:B------:R-:W-:Y:S01]  /*0000*/  LDC R1, c[0x0][0x37c] ;  /* 0x0000df00ff017b82 */ /* 0x000fe20000000800 */
[----:B------:R-:W0:Y:S07]  /*0010*/  S2R R3, SR_TID.X ;  /* 0x0000000000037919 */ /* 0x000e2e0000002100 */
[----:B------:R-:W0:Y:S01]  /*0020*/  S2UR UR4, SR_CTAID.X ;  /* 0x00000000000479c3 */ /* 0x000e220000002500 */
[----:B------:R-:W1:Y:S01]  /*0030*/  LDCU UR5, c[0x0][0x388] ;  /* 0x00007100ff0577ac */ /* 0x000e620008000800 */
[----:B------:R-:W2:Y:S06]  /*0040*/  LDCU UR8, c[0x0][0x398] ;  /* 0x00007300ff0877ac */ /* 0x000eac0008000800 */
[----:B------:R-:W0:Y:S02]  /*0050*/  LDC R0, c[0x0][0x360] ;  /* 0x0000d800ff007b82 */ /* 0x000e240000000800 */
[----:B0-----:R-:W-:-:S05]  /*0060*/  IMAD R0, R0, UR4, R3 ;  /* 0x0000000400007c24 */ /* 0x001fca000f8e0203 */
[----:B-1----:R-:W-:-:S04]  /*0070*/  IADD3 R0, PT, PT, R0, UR5, RZ ;  /* 0x0000000500007c10 */ /* 0x002fc8000fffe0ff */
[----:B--2---:R-:W-:-:S13]  /*0080*/  ISETP.GE.AND P0, PT, R0, UR8, PT ;  /* 0x0000000800007c0c */ /* 0x004fda000bf06270 */
[----:B------:R-:W-:Y:S05]  /*0090*/  @P0 EXIT ;  /* 0x000000000000094d */ /* 0x000fea0003800000 */
[----:B------:R-:W0:Y:S01]  /*00a0*/  S2UR UR4, SR_CTAID.Y ;  /* 0x00000000000479c3 */ /* 0x000e220000002600 */
[----:B------:R-:W-:Y:S01]  /*00b0*/  ISETP.NE.AND P0, PT, R3, RZ, PT ;  /* 0x000000ff0300720c */ /* 0x000fe20003f05270 */
[----:B------:R-:W1:Y:S06]  /*00c0*/  LDCU.64 UR6, c[0x0][0x358] ;  /* 0x00006b00ff0677ac */ /* 0x000e6c0008000a00 */
[----:B------:R-:W0:Y:S08]  /*00d0*/  LDC R11, c[0x0][0x384] ;  /* 0x0000e100ff0b7b82 */ /* 0x000e300000000800 */
[----:B------:R-:W2:Y:S08]  /*00e0*/  LDC R7, c[0x0][0x380] ;  /* 0x0000e000ff077b82 */ /* 0x000eb00000000800 */
[----:B------:R-:W3:Y:S01]  /*00f0*/  LDC.64 R8, c[0x0][0x390] ;  /* 0x0000e400ff087b82 */ /* 0x000ee20000000a00 */
[----:B0-----:R-:W-:-:S05]  /*0100*/  IADD3 R11, PT, PT, R11, UR4, RZ ;  /* 0x000000040b0b7c10 */ /* 0x001fca000fffe0ff */
[----:B--2---:R-:W-:-:S04]  /*0110*/  @!P0 IMAD R3, R11, UR8, R7 ;  /* 0x000000080b038c24 */ /* 0x004fc8000f8e0207 */
[----:B---3--:R-:W-:-:S05]  /*0120*/  @!P0 IMAD.WIDE.U32 R2, R3, 0x4, R8 ;  /* 0x0000000403028825 */ /* 0x008fca00078e0008 */
[----:B-1----:R0:W2:Y:S01]  /*0130*/  @!P0 LDG.E R4, desc[UR6][R2.64] ;  /* 0x0000000602048981 */ /* 0x0020a2000c1e1900 */
[----:B------:R-:W1:Y:S01]  /*0140*/  S2UR UR5, SR_CgaCtaId ;  /* 0x00000000000579c3 */ /* 0x000e620000008800 */
[----:B------:R-:W-:Y:S01]  /*0150*/  UMOV UR4, 0x400 ;  /* 0x0000040000047882 */ /* 0x000fe20000000000 */
[----:B------:R-:W-:-:S04]  /*0160*/  IMAD R7, R7, UR8, R0 ;  /* 0x0000000807077c24 */ /* 0x000fc8000f8e0200 */
[----:B------:R-:W-:Y:S01]  /*0170*/  IMAD.WIDE R6, R7, 0x4, R8 ;  /* 0x0000000407067825 */ /* 0x000fe200078e0208 */
[----:B-1----:R-:W-:-:S03]  /*0180*/  ULEA UR4, UR5, UR4, 0x18 ;  /* 0x0000000405047291 */ /* 0x002fc6000f8ec0ff */
[----:B------:R-:W-:-:S04]  /*0190*/  IMAD R11, R11, UR8, R0 ;  /* 0x000000080b0b7c24 */ /* 0x000fc8000f8e0200 */
[----:B0-----:R-:W-:Y:S01]  /*01a0*/  IMAD.WIDE R2, R11, 0x4, R8 ;  /* 0x000000040b027825 */ /* 0x001fe200078e0208 */
[----:B--2---:R-:W0:Y:S02]  /*01b0*/  @!P0 F2I.S64.TRUNC R4, R4 ;  /* 0x0000000400048311 */ /* 0x004e24000020d900 */
[----:B0-----:R-:W-:Y:S01]  /*01c0*/  @!P0 STS.64 [UR4], R4 ;  /* 0x00000004ff008988 */ /* 0x001fe20008000a04 */
[----:B------:R-:W-:Y:S06]  /*01d0*/  BAR.SYNC.DEFER_BLOCKING 0x0 ;  /* 0x0000000000007b1d */ /* 0x000fec0000010000 */
[----:B------:R-:W2:Y:S04]  /*01e0*/  LDG.E R6, desc[UR6][R6.64] ;  /* 0x0000000606067981 */ /* 0x000ea8000c1e1900 */
[----:B------:R-:W3:Y:S04]  /*01f0*/  LDG.E R8, desc[UR6][R2.64] ;  /* 0x0000000602087981 */ /* 0x000ee8000c1e1900 */
[----:B------:R-:W0:Y:S01]  /*0200*/  LDS R9, [UR4] ;  /* 0x00000004ff097984 */ /* 0x000e220008000800 */
[----:B--2---:R-:W0:Y:S02]  /*0210*/  F2I.TRUNC.NTZ R0, R6 ;  /* 0x0000000600007305 */ /* 0x004e24000020f100 */
[----:B0-----:R-:W-:-:S04]  /*0220*/  IADD3 R0, PT, PT, R0, R9, RZ ;  /* 0x0000000900007210 */ /* 0x001fc80007ffe0ff */
[----:B------:R-:W-:-:S04]  /*0230*/  I2FP.F32.S32 R9, R0 ;  /* 0x0000000000097245 */ /* 0x000fc80000201400 */
[----:B---3--:R-:W-:-:S13]  /*0240*/  FSETP.GT.AND P0, PT, R8, R9, PT ;  /* 0x000000090800720b */ /* 0x008fda0003f04000 */
[----:B------:R-:W-:Y:S05]  /*0250*/  @!P0 EXIT ;  /* 0x000000000000894d */ /* 0x000fea0003800000 */
[----:B------:R-:W-:Y:S01]  /*0260*/  STG.E desc[UR6][R2.64], R9 ;  /* 0x0000000902007986 */ /* 0x000fe2000c101906 */
[----:B------:R-:W-:Y:S05]  /*0270*/  EXIT ;  /* 0x000000000000794d */ /* 0x000fea0003800000 */
.L_x_0:
[----:B------:R-:W-:-:S00]  /*0280*/  BRA `(.L_x_0) ;  /* 0xfffffffc00fc7947 */ /* 0x000fc0000383ffff */
[----:B------:R-:W-:-:S00]  /*0290*/  NOP ;  /* 0x0000000000007918 */ /* 0x000fc00000000000 */
        /* <DEDUP_REMOVED lines=14> */
.L_x_1:


//--------------------- .nv.shared._Z13FloydWarshalliiiPfi --------------------------
	.section	.nv.shared._Z13FloydWarshalliiiPfi,"aw",@nobits
	.sectionflags	@""
	.align	8
.nv.shared._Z13FloydWarshalliiiPfi:
	.zero		1032


//--------------------- .nv.shared.reserved.0     --------------------------
	.section	.nv.shared.reserved.0,"aw",@nobits
	.weak		__nv_reservedSMEM_offset_0_alias
	.size		__nv_reservedSMEM_offset_0_alias, 0, 64
	.other		__nv_reservedSMEM_offset_0_alias,@"STO_CUDA_RESERVED_SHARED STV_DEFAULT"
__nv_reservedSMEM_offset_0_alias:
	.zero		0
	.zero		64


//--------------------- .nv.constant0._Z13FloydWarshalliiiPfi --------------------------
	.section	.nv.constant0._Z13FloydWarshalliiiPfi,"a",@progbits
	.sectionflags	@""
	.align	4
.nv.constant0._Z13FloydWarshalliiiPfi:
	.zero		924


//--------------------- SYMBOLS --------------------------

	.type		.nv.reservedSmem.offset0,@object
	.size		.nv.reservedSmem.offset0,0x4
	.type		.nv.reservedSmem.cap,@object
	.size		.nv.reservedSmem.cap,0x4
